	.headerflags	@"EF_CUDA_TEXMODE_UNIFIED EF_CUDA_64BIT_ADDRESS EF_CUDA_ACCELERATORS EF_CUDA_SM90 EF_CUDA_VIRTUAL_SM(EF_CUDA_SM90)"
	.elftype	@"ET_EXEC"


//--------------------- .nv.info                  --------------------------
	.section	.nv.info,"",@"SHT_CUDA_INFO"
	.align	4


	//----- nvinfo : EIATTR_REGCOUNT
	.align		4
        /*0000*/ 	.byte	0x04, 0x2f
        /*0002*/ 	.short	(.L_3 - .L_2)
	.align		4
.L_2:
        /*0004*/ 	.word	index@(triton_poi_fused__native_batch_norm_legit_no_training_relu_2)
        /*0008*/ 	.word	0x00000020


	//----- nvinfo : EIATTR_MIN_STACK_SIZE
	.align		4
.L_3:
        /*000c*/ 	.byte	0x04, 0x12
        /*000e*/ 	.short	(.L_5 - .L_4)
	.align		4
.L_4:
        /*0010*/ 	.word	index@(triton_poi_fused__native_batch_norm_legit_no_training_relu_2)
        /*0014*/ 	.word	0x00000000


	//----- nvinfo : EIATTR_FRAME_SIZE
	.align		4
.L_5:
        /*0018*/ 	.byte	0x04, 0x11
        /*001a*/ 	.short	(.L_7 - .L_6)
	.align		4
.L_6:
        /*001c*/ 	.word	index@(triton_poi_fused__native_batch_norm_legit_no_training_relu_2)
        /*0020*/ 	.word	0x00000000


	//----- nvinfo : EIATTR_MIN_STACK_SIZE
	.align		4
.L_7:
        /*0024*/ 	.byte	0x04, 0x12
        /*0026*/ 	.short	(.L_9 - .L_8)
	.align		4
.L_8:
        /*0028*/ 	.word	index@(triton_poi_fused__native_batch_norm_legit_no_training_relu_2)
        /*002c*/ 	.word	0x00000000
.L_9:


//--------------------- .nv.info.triton_poi_fused__native_batch_norm_legit_no_training_relu_2 --------------------------
	.section	.nv.info.triton_poi_fused__native_batch_norm_legit_no_training_relu_2,"",@"SHT_CUDA_INFO"
	.sectionflags	@""
	.align	4


	//----- nvinfo : EIATTR_CUDA_API_VERSION
	.align		4
        /*0000*/ 	.byte	0x04, 0x37
        /*0002*/ 	.short	(.L_11 - .L_10)
.L_10:
        /*0004*/ 	.word	0x0000007c


	//----- nvinfo : EIATTR_KPARAM_INFO
	.align		4
.L_11:
        /*0008*/ 	.byte	0x04, 0x17
        /*000a*/ 	.short	(.L_13 - .L_12)
.L_12:
        /*000c*/ 	.word	0x00000000
        /*0010*/ 	.short	0x0006
        /*0012*/ 	.short	0x0030
        /*0014*/ 	.byte	0x00, 0xf0, 0x11, 0x00


	//----- nvinfo : EIATTR_KPARAM_INFO
	.align		4
.L_13:
        /*0018*/ 	.byte	0x04, 0x17
        /*001a*/ 	.short	(.L_15 - .L_14)
.L_14:
        /*001c*/ 	.word	0x00000000
        /*0020*/ 	.short	0x0005
        /*0022*/ 	.short	0x0028
        /*0024*/ 	.byte	0x00, 0xf4, 0x21, 0x00


	//----- nvinfo : EIATTR_KPARAM_INFO
	.align		4
.L_15:
        /*0028*/ 	.byte	0x04, 0x17
        /*002a*/ 	.short	(.L_17 - .L_16)
.L_16:
        /*002c*/ 	.word	0x00000000
        /*0030*/ 	.short	0x0004
        /*0032*/ 	.short	0x0020
        /*0034*/ 	.byte	0x00, 0xf4, 0x21, 0x00


	//----- nvinfo : EIATTR_KPARAM_INFO
	.align		4
.L_17:
        /*0038*/ 	.byte	0x04, 0x17
        /*003a*/ 	.short	(.L_19 - .L_18)
.L_18:
        /*003c*/ 	.word	0x00000000
        /*0040*/ 	.short	0x0003
        /*0042*/ 	.short	0x0018
        /*0044*/ 	.byte	0x00, 0xf4, 0x21, 0x00


	//----- nvinfo : EIATTR_KPARAM_INFO
	.align		4
.L_19:
        /*0048*/ 	.byte	0x04, 0x17
        /*004a*/ 	.short	(.L_21 - .L_20)
.L_20:
        /*004c*/ 	.word	0x00000000
        /*0050*/ 	.short	0x0002
        /*0052*/ 	.short	0x0010
        /*0054*/ 	.byte	0x00, 0xf4, 0x21, 0x00


	//----- nvinfo : EIATTR_KPARAM_INFO
	.align		4
.L_21:
        /*0058*/ 	.byte	0x04, 0x17
        /*005a*/ 	.short	(.L_23 - .L_22)
.L_22:
        /*005c*/ 	.word	0x00000000
        /*0060*/ 	.short	0x0001
        /*0062*/ 	.short	0x0008
        /*0064*/ 	.byte	0x00, 0xf4, 0x21, 0x00


	//----- nvinfo : EIATTR_KPARAM_INFO
	.align		4
.L_23:
        /*0068*/ 	.byte	0x04, 0x17
        /*006a*/ 	.short	(.L_25 - .L_24)
.L_24:
        /*006c*/ 	.word	0x00000000
        /*0070*/ 	.short	0x0000
        /*0072*/ 	.short	0x0000
        /*0074*/ 	.byte	0x00, 0xf4, 0x21, 0x00


	//----- nvinfo : EIATTR_SPARSE_MMA_MASK
	.align		4
.L_25:
        /*0078*/ 	.byte	0x03, 0x50
        /*007a*/ 	.short	0x0000


	//----- nvinfo : EIATTR_MAXREG_COUNT
	.align		4
        /*007c*/ 	.byte	0x03, 0x1b
        /*007e*/ 	.short	0x00ff


	//----- nvinfo : EIATTR_EXIT_INSTR_OFFSETS
	.align		4
        /*0080*/ 	.byte	0x04, 0x1c
        /*0082*/ 	.short	(.L_27 - .L_26)


	//   ....[0]....
.L_26:
        /*0084*/ 	.word	0x000006c0


	//----- nvinfo : EIATTR_REQNTID
	.align		4
.L_27:
        /*0088*/ 	.byte	0x04, 0x10
        /*008a*/ 	.short	(.L_29 - .L_28)
.L_28:
        /*008c*/ 	.word	0x00000080
        /*0090*/ 	.word	0x00000001
        /*0094*/ 	.word	0x00000001


	//----- nvinfo : EIATTR_CBANK_PARAM_SIZE
	.align		4
.L_29:
        /*0098*/ 	.byte	0x03, 0x19
        /*009a*/ 	.short	0x0034


	//----- nvinfo : EIATTR_PARAM_CBANK
	.align		4
        /*009c*/ 	.byte	0x04, 0x0a
        /*009e*/ 	.short	(.L_31 - .L_30)
	.align		4
.L_30:
        /*00a0*/ 	.word	index@(.nv.constant0.triton_poi_fused__native_batch_norm_legit_no_training_relu_2)
        /*00a4*/ 	.short	0x0210
        /*00a6*/ 	.short	0x0034


	//----- nvinfo : EIATTR_SW_WAR
	.align		4
.L_31:
        /*00a8*/ 	.byte	0x04, 0x36
        /*00aa*/ 	.short	(.L_33 - .L_32)
.L_32:
        /*00ac*/ 	.word	0x00000008
.L_33:


//--------------------- .nv.callgraph             --------------------------
	.section	.nv.callgraph,"",@"SHT_CUDA_CALLGRAPH"
	.align	4
	.sectionentsize	8
	.align		4
        /*0000*/ 	.word	0x00000000
	.align		4
        /*0004*/ 	.word	0xffffffff
	.align		4
        /*0008*/ 	.word	0x00000000
	.align		4
        /*000c*/ 	.word	0xfffffffe
	.align		4
        /*0010*/ 	.word	0x00000000
	.align		4
        /*0014*/ 	.word	0xfffffffd
	.align		4
        /*0018*/ 	.word	0x00000000
	.align		4
        /*001c*/ 	.word	0xfffffffc


//--------------------- .nv.constant4             --------------------------
	.section	.nv.constant4,"a",@progbits
	.align	8
	.align		8
.nv.constant4:
        /*0000*/ 	.dword	_$_str
	.align		8
        /*0008*/ 	.dword	_$_str_$_2


//--------------------- .text.triton_poi_fused__native_batch_norm_legit_no_training_relu_2 --------------------------
	.section	.text.triton_poi_fused__native_batch_norm_legit_no_training_relu_2,"ax",@progbits
	.align	128
        .global         triton_poi_fused__native_batch_norm_legit_no_training_relu_2
        .type           triton_poi_fused__native_batch_norm_legit_no_training_relu_2,@function
        .size           triton_poi_fused__native_batch_norm_legit_no_training_relu_2,(.L_x_1 - triton_poi_fused__native_batch_norm_legit_no_training_relu_2)
        .other          triton_poi_fused__native_batch_norm_legit_no_training_relu_2,@"STO_CUDA_ENTRY STV_DEFAULT"
triton_poi_fused__native_batch_norm_legit_no_training_relu_2:
.text.triton_poi_fused__native_batch_norm_legit_no_training_relu_2:
[----:B------:R-:W-:Y:S01]  /*0000*/  LDC R1, c[0x0][0x28] ;  /* 0x00000a00ff017b82 */ /* 0x000fe20000000800 */
[----:B------:R-:W1:Y:S01]  /*0010*/  S2R R0, SR_TID.X ;  /* 0x0000000000007919 */ /* 0x000e620000002100 */
[----:B------:R-:W-:-:S06]  /*0020*/  ULDC.64 UR4, c[0x0][0x208] ;  /* 0x0000820000047ab9 */ /* 0x000fcc0000000a00 */
[----:B------:R-:W2:Y:S01]  /*0030*/  LDC.64 R16, c[0x0][0x218] ;  /* 0x00008600ff107b82 */ /* 0x000ea20000000a00 */
[----:B------:R-:W3:Y:S07]  /*0040*/  S2R R3, SR_CTAID.X ;  /* 0x0000000000037919 */ /* 0x000eee0000002500 */
[----:B------:R-:W4:Y:S08]  /*0050*/  LDC.64 R14, c[0x0][0x210] ;  /* 0x00008400ff0e7b82 */ /* 0x000f300000000a00 */
[----:B------:R-:W5:Y:S01]  /*0060*/  LDC.64 R12, c[0x0][0x230] ;  /* 0x00008c00ff0c7b82 */ /* 0x000f620000000a00 */
[----:B-1----:R-:W-:-:S02]  /*0070*/  SHF.L.U32 R0, R0, 0x2, RZ ;  /* 0x0000000200007819 */ /* 0x002fc400000006ff */
[----:B---3--:R-:W-:Y:S02]  /*0080*/  SHF.R.S32.HI R5, RZ, 0x15, R3 ;  /* 0x00000015ff057819 */ /* 0x008fe40000011403 */
[----:B------:R-:W-:Y:S02]  /*0090*/  LOP3.LUT R0, R0, 0x1fc, RZ, 0xc0, !PT ;  /* 0x000001fc00007812 */ /* 0x000fe400078ec0ff */
[----:B------:R-:W-:Y:S02]  /*00a0*/  SGXT R5, R5, 0x1 ;  /* 0x000000010505781a */ /* 0x000fe40000000200 */
[----:B------:R-:W-:Y:S02]  /*00b0*/  LEA R18, R3, R0, 0xa ;  /* 0x0000000003127211 */ /* 0x000fe400078e50ff */
[----:B------:R-:W1:Y:S02]  /*00c0*/  LDC.64 R2, c[0x0][0x220] ;  /* 0x00008800ff027b82 */ /* 0x000e640000000a00 */
[----:B------:R-:W-:-:S04]  /*00d0*/  LEA.HI R5, R5, R18, RZ, 0xc ;  /* 0x0000001205057211 */ /* 0x000fc800078f60ff */
[----:B------:R-:W-:Y:S02]  /*00e0*/  SHF.R.S32.HI R23, RZ, 0xc, R5 ;  /* 0x0000000cff177819 */ /* 0x000fe40000011405 */
[----:B------:R-:W-:Y:S02]  /*00f0*/  IADD3 R5, R5, 0x200, RZ ;  /* 0x0000020005057810 */ /* 0x000fe40007ffe0ff */
[----:B------:R-:W-:Y:S02]  /*0100*/  LEA.HI R0, R23, R23, RZ, 0x8 ;  /* 0x0000001717007211 */ /* 0x000fe400078f40ff */
[----:B------:R-:W-:Y:S02]  /*0110*/  SHF.R.S32.HI R5, RZ, 0xc, R5 ;  /* 0x0000000cff057819 */ /* 0x000fe40000011405 */
[----:B------:R-:W-:Y:S02]  /*0120*/  LOP3.LUT R0, R0, 0xffffff00, RZ, 0xc0, !PT ;  /* 0xffffff0000007812 */ /* 0x000fe400078ec0ff */
[----:B------:R-:W-:-:S02]  /*0130*/  LEA.HI R4, R5, R5, RZ, 0x8 ;  /* 0x0000000505047211 */ /* 0x000fc400078f40ff */
[----:B------:R-:W-:Y:S02]  /*0140*/  IADD3 R23, R23, -R0, RZ ;  /* 0x8000000017177210 */ /* 0x000fe40007ffe0ff */
[----:B------:R-:W-:-:S04]  /*0150*/  LOP3.LUT R4, R4, 0xffffff00, RZ, 0xc0, !PT ;  /* 0xffffff0004047812 */ /* 0x000fc800078ec0ff */
[----:B------:R-:W-:Y:S01]  /*0160*/  IADD3 R19, R5, -R4, RZ ;  /* 0x8000000405137210 */ /* 0x000fe20007ffe0ff */
[----:B-1----:R-:W-:-:S04]  /*0170*/  IMAD.WIDE R8, R23, 0x4, R2 ;  /* 0x0000000417087825 */ /* 0x002fc800078e0202 */
[----:B------:R-:W-:Y:S01]  /*0180*/  IMAD.WIDE R10, R19, 0x4, R2 ;  /* 0x00000004130a7825 */ /* 0x000fe200078e0202 */
[----:B------:R-:W3:Y:S01]  /*0190*/  LDG.E.EL R20, desc[UR4][R8.64] ;  /* 0x0000000408147981 */ /* 0x000ee2000c2e1900 */
[----:B------:R-:W1:Y:S03]  /*01a0*/  LDC.64 R2, c[0x0][0x228] ;  /* 0x00008a00ff027b82 */ /* 0x000e660000000a00 */
[----:B------:R-:W3:Y:S01]  /*01b0*/  LDG.E.EL R21, desc[UR4][R10.64] ;  /* 0x000000040a157981 */ /* 0x000ee2000c2e1900 */
[----:B--2---:R-:W-:-:S04]  /*01c0*/  IMAD.WIDE R26, R23, 0x4, R16 ;  /* 0x00000004171a7825 */ /* 0x004fc800078e0210 */
[----:B----4-:R-:W-:Y:S01]  /*01d0*/  IMAD.WIDE R14, R18, 0x4, R14 ;  /* 0x00000004120e7825 */ /* 0x010fe200078e020e */
[----:B------:R-:W2:Y:S04]  /*01e0*/  LDG.E.EL R0, desc[UR4][R26.64] ;  /* 0x000000041a007981 */ /* 0x000ea8000c2e1900 */
[----:B------:R-:W2:Y:S01]  /*01f0*/  LDG.E.128 R4, desc[UR4][R14.64] ;  /* 0x000000040e047981 */ /* 0x000ea2000c1e1d00 */
[----:B------:R-:W-:-:S03]  /*0200*/  IMAD.WIDE R16, R19, 0x4, R16 ;  /* 0x0000000413107825 */ /* 0x000fc600078e0210 */
[----:B------:R-:W4:Y:S04]  /*0210*/  LDG.E.128 R8, desc[UR4][R14.64+0x800] ;  /* 0x000800040e087981 */ /* 0x000f28000c1e1d00 */
[----:B------:R-:W4:Y:S01]  /*0220*/  LDG.E.EL R16, desc[UR4][R16.64] ;  /* 0x0000000410107981 */ /* 0x000f22000c2e1900 */
[----:B01----:R-:W-:-:S04]  /*0230*/  IMAD.WIDE R24, R23, 0x4, R2 ;  /* 0x0000000417187825 */ /* 0x003fc800078e0202 */
[----:B-----5:R-:W-:Y:S02]  /*0240*/  IMAD.WIDE R22, R23, 0x4, R12 ;  /* 0x0000000417167825 */ /* 0x020fe400078e020c */
[----:B------:R-:W5:Y:S04]  /*0250*/  LDG.E.EL R24, desc[UR4][R24.64] ;  /* 0x0000000418187981 */ /* 0x000f68000c2e1900 */
[----:B------:R-:W5:Y:S01]  /*0260*/  LDG.E.EL R23, desc[UR4][R22.64] ;  /* 0x0000000416177981 */ /* 0x000f62000c2e1900 */
[----:B------:R-:W-:-:S04]  /*0270*/  IMAD.WIDE R2, R19, 0x4, R2 ;  /* 0x0000000413027825 */ /* 0x000fc800078e0202 */
[----:B------:R-:W-:Y:S02]  /*0280*/  IMAD.WIDE R28, R19, 0x4, R12 ;  /* 0x00000004131c7825 */ /* 0x000fe400078e020c */
[----:B------:R0:W4:Y:S04]  /*0290*/  LDG.E.EL R12, desc[UR4][R2.64] ;  /* 0x00000004020c7981 */ /* 0x000128000c2e1900 */
[----:B------:R-:W4:Y:S01]  /*02a0*/  LDG.E.EL R13, desc[UR4][R28.64] ;  /* 0x000000041c0d7981 */ /* 0x000f22000c2e1900 */
[----:B0-----:R-:W-:Y:S01]  /*02b0*/  HFMA2.MMA R3, -RZ, RZ, 1.625, 0 ;  /* 0x3e800000ff037435 */ /* 0x001fe200000001ff */
[----:B---3--:R-:W-:-:S04]  /*02c0*/  FADD R20, R20, 9.9999997473787516356e-06 ;  /* 0x3727c5ac14147421 */ /* 0x008fc80000000000 */
[----:B------:R-:W0:Y:S01]  /*02d0*/  MUFU.SQRT R19, R20 ;  /* 0x0000001400137308 */ /* 0x000e220000002000 */
[----:B------:R-:W-:-:S07]  /*02e0*/  FADD R21, R21, 9.9999997473787516356e-06 ;  /* 0x3727c5ac15157421 */ /* 0x000fce0000000000 */
[----:B------:R-:W1:Y:S01]  /*02f0*/  MUFU.SQRT R25, R21 ;  /* 0x0000001500197308 */ /* 0x000e620000002000 */
[C---:B0-----:R-:W-:Y:S02]  /*0300*/  FSETP.GT.AND P0, PT, R19.reuse, 8.50705917302346158658e+37, PT ;  /* 0x7e8000001300780b */ /* 0x041fe40003f04000 */
[----:B------:R-:W-:Y:S02]  /*0310*/  FSETP.GEU.AND P2, PT, R19, 1.175494350822287508e-38, PT ;  /* 0x008000001300780b */ /* 0x000fe40003f4e000 */
[C---:B-1----:R-:W-:Y:S02]  /*0320*/  FSETP.GT.AND P1, PT, R25.reuse, 8.50705917302346158658e+37, PT ;  /* 0x7e8000001900780b */ /* 0x042fe40003f24000 */
[----:B------:R-:W-:-:S07]  /*0330*/  FSETP.GEU.AND P3, PT, R25, 1.175494350822287508e-38, PT ;  /* 0x008000001900780b */ /* 0x000fce0003f6e000 */
[----:B------:R-:W-:-:S04]  /*0340*/  @P0 FMUL R19, R19, 0.25 ;  /* 0x3e80000013130820 */ /* 0x000fc80000400000 */
[----:B------:R-:W-:Y:S01]  /*0350*/  @!P2 FMUL R19, R19, 16777216 ;  /* 0x4b8000001313a820 */ /* 0x000fe20000400000 */
[----:B------:R-:W-:-:S05]  /*0360*/  @P1 FMUL R25, R25, 0.25 ;  /* 0x3e80000019191820 */ /* 0x000fca0000400000 */
[----:B------:R-:W0:Y:S01]  /*0370*/  MUFU.RCP R19, R19 ;  /* 0x0000001300137308 */ /* 0x000e220000001000 */
[----:B------:R-:W-:Y:S01]  /*0380*/  @!P3 FMUL R25, R25, 16777216 ;  /* 0x4b8000001919b820 */ /* 0x000fe20000400000 */
[----:B------:R-:W-:-:S06]  /*0390*/  FSEL R2, R3, 1, P0 ;  /* 0x3f80000003027808 */ /* 0x000fcc0000000000 */
[----:B------:R-:W1:Y:S01]  /*03a0*/  MUFU.RCP R14, R25 ;  /* 0x00000019000e7308 */ /* 0x000e620000001000 */
[----:B------:R-:W-:Y:S01]  /*03b0*/  FSEL R3, R3, 1, P1 ;  /* 0x3f80000003037808 */ /* 0x000fe20000800000 */
[----:B------:R-:W-:Y:S01]  /*03c0*/  @!P2 FMUL R2, R2, 16777216 ;  /* 0x4b8000000202a820 */ /* 0x000fe20000400000 */
[----:B--2---:R-:W-:-:S03]  /*03d0*/  FADD R4, R4, -R0 ;  /* 0x8000000004047221 */ /* 0x004fc60000000000 */
[----:B------:R-:W-:Y:S01]  /*03e0*/  @!P3 FMUL R3, R3, 16777216 ;  /* 0x4b8000000303b820 */ /* 0x000fe20000400000 */
[----:B0-----:R-:W-:Y:S01]  /*03f0*/  FMUL R15, R19, R2 ;  /* 0x00000002130f7220 */ /* 0x001fe20000400000 */
[--C-:B------:R-:W-:Y:S01]  /*0400*/  FADD R20, R5, -R0.reuse ;  /* 0x8000000005147221 */ /* 0x100fe20000000000 */
[--C-:B------:R-:W-:Y:S01]  /*0410*/  FADD R6, R6, -R0.reuse ;  /* 0x8000000006067221 */ /* 0x100fe20000000000 */
[----:B------:R-:W-:Y:S01]  /*0420*/  FADD R0, R7, -R0 ;  /* 0x8000000007007221 */ /* 0x000fe20000000000 */
[C---:B------:R-:W-:Y:S01]  /*0430*/  FMUL R5, R15.reuse, R4 ;  /* 0x000000040f057220 */ /* 0x040fe20000400000 */
[C---:B------:R-:W-:Y:S01]  /*0440*/  FMUL R4, R15.reuse, R20 ;  /* 0x000000140f047220 */ /* 0x040fe20000400000 */
[----:B-1----:R-:W-:Y:S02]  /*0450*/  FMUL R14, R14, R3 ;  /* 0x000000030e0e7220 */ /* 0x002fe40000400000 */
[----:B------:R-:W0:Y:S01]  /*0460*/  LDC.64 R2, c[0x0][0x238] ;  /* 0x00008e00ff027b82 */ /* 0x000e220000000a00 */
[C---:B------:R-:W-:Y:S01]  /*0470*/  FMUL R20, R15.reuse, R6 ;  /* 0x000000060f147220 */ /* 0x040fe20000400000 */
[----:B------:R-:W-:Y:S01]  /*0480*/  FMUL R6, R15, R0 ;  /* 0x000000000f067220 */ /* 0x000fe20000400000 */
[--C-:B----4-:R-:W-:Y:S01]  /*0490*/  FADD R7, R8, -R16.reuse ;  /* 0x8000001008077221 */ /* 0x110fe20000000000 */
[--C-:B------:R-:W-:Y:S01]  /*04a0*/  FADD R9, R9, -R16.reuse ;  /* 0x8000001009097221 */ /* 0x100fe20000000000 */
[--C-:B------:R-:W-:Y:S01]  /*04b0*/  FADD R15, R10, -R16.reuse ;  /* 0x800000100a0f7221 */ /* 0x100fe20000000000 */
[C-C-:B-----5:R-:W-:Y:S01]  /*04c0*/  FFMA R0, R24.reuse, R5, R23.reuse ;  /* 0x0000000518007223 */ /* 0x160fe20000000017 */
[----:B------:R-:W-:Y:S01]  /*04d0*/  FADD R11, R11, -R16 ;  /* 0x800000100b0b7221 */ /* 0x000fe20000000000 */
[C-C-:B------:R-:W-:Y:S01]  /*04e0*/  FFMA R4, R24.reuse, R4, R23.reuse ;  /* 0x0000000418047223 */ /* 0x140fe20000000017 */
[C-C-:B------:R-:W-:Y:S01]  /*04f0*/  FFMA R5, R24.reuse, R20, R23.reuse ;  /* 0x0000001418057223 */ /* 0x140fe20000000017 */
[----:B------:R-:W-:Y:S01]  /*0500*/  FFMA R23, R24, R6, R23 ;  /* 0x0000000618177223 */ /* 0x000fe20000000017 */
[C---:B------:R-:W-:Y:S01]  /*0510*/  FMUL R7, R14.reuse, R7 ;  /* 0x000000070e077220 */ /* 0x040fe20000400000 */
[C---:B------:R-:W-:Y:S01]  /*0520*/  FMUL R8, R14.reuse, R9 ;  /* 0x000000090e087220 */ /* 0x040fe20000400000 */
[C---:B------:R-:W-:Y:S01]  /*0530*/  FMUL R6, R14.reuse, R15 ;  /* 0x0000000f0e067220 */ /* 0x040fe20000400000 */
[----:B------:R-:W-:Y:S01]  /*0540*/  FMUL R14, R14, R11 ;  /* 0x0000000b0e0e7220 */ /* 0x000fe20000400000 */
[C-C-:B------:R-:W-:Y:S01]  /*0550*/  FFMA R9, R12.reuse, R7, R13.reuse ;  /* 0x000000070c097223 */ /* 0x140fe2000000000d */
[C-C-:B------:R-:W-:Y:S01]  /*0560*/  FFMA R8, R12.reuse, R8, R13.reuse ;  /* 0x000000080c087223 */ /* 0x140fe2000000000d */
[C-C-:B------:R-:W-:Y:S01]  /*0570*/  FFMA R10, R12.reuse, R6, R13.reuse ;  /* 0x000000060c0a7223 */ /* 0x140fe2000000000d */
[----:B------:R-:W-:Y:S01]  /*0580*/  FFMA R14, R12, R14, R13 ;  /* 0x0000000e0c0e7223 */ /* 0x000fe2000000000d */
[----:B------:R-:W-:-:S02]  /*0590*/  FSETP.GEU.AND P6, PT, R23, RZ, PT ;  /* 0x000000ff1700720b */ /* 0x000fc40003fce000 */
[----:B------:R-:W-:Y:S02]  /*05a0*/  FSETP.GEU.AND P0, PT, R5, RZ, PT ;  /* 0x000000ff0500720b */ /* 0x000fe40003f0e000 */
[----:B------:R-:W-:Y:S02]  /*05b0*/  FSETP.GEU.AND P1, PT, R4, RZ, PT ;  /* 0x000000ff0400720b */ /* 0x000fe40003f2e000 */
[----:B------:R-:W-:Y:S02]  /*05c0*/  FSETP.GEU.AND P3, PT, R14, RZ, PT ;  /* 0x000000ff0e00720b */ /* 0x000fe40003f6e000 */
[----:B------:R-:W-:Y:S02]  /*05d0*/  SEL R7, R23, RZ, P6 ;  /* 0x000000ff17077207 */ /* 0x000fe40003000000 */
[----:B------:R-:W-:Y:S02]  /*05e0*/  FSETP.GEU.AND P2, PT, R0, RZ, PT ;  /* 0x000000ff0000720b */ /* 0x000fe40003f4e000 */
[----:B------:R-:W-:-:S02]  /*05f0*/  FSETP.GEU.AND P4, PT, R10, RZ, PT ;  /* 0x000000ff0a00720b */ /* 0x000fc40003f8e000 */
[----:B------:R-:W-:Y:S02]  /*0600*/  FSETP.GEU.AND P5, PT, R9, RZ, PT ;  /* 0x000000ff0900720b */ /* 0x000fe40003fae000 */
[----:B------:R-:W-:Y:S02]  /*0610*/  FSETP.GEU.AND P6, PT, R8, RZ, PT ;  /* 0x000000ff0800720b */ /* 0x000fe40003fce000 */
[----:B------:R-:W-:Y:S01]  /*0620*/  SEL R6, R5, RZ, P0 ;  /* 0x000000ff05067207 */ /* 0x000fe20000000000 */
[----:B0-----:R-:W-:Y:S01]  /*0630*/  IMAD.WIDE R2, R18, 0x4, R2 ;  /* 0x0000000412027825 */ /* 0x001fe200078e0202 */
[----:B------:R-:W-:Y:S02]  /*0640*/  SEL R5, R4, RZ, P1 ;  /* 0x000000ff04057207 */ /* 0x000fe40000800000 */
[----:B------:R-:W-:Y:S02]  /*0650*/  SEL R15, R14, RZ, P3 ;  /* 0x000000ff0e0f7207 */ /* 0x000fe40001800000 */
[----:B------:R-:W-:-:S02]  /*0660*/  SEL R4, R0, RZ, P2 ;  /* 0x000000ff00047207 */ /* 0x000fc40001000000 */
[----:B------:R-:W-:Y:S02]  /*0670*/  SEL R14, R10, RZ, P4 ;  /* 0x000000ff0a0e7207 */ /* 0x000fe40002000000 */
[----:B------:R-:W-:Y:S02]  /*0680*/  SEL R12, R9, RZ, P5 ;  /* 0x000000ff090c7207 */ /* 0x000fe40002800000 */
[----:B------:R-:W-:Y:S01]  /*0690*/  SEL R13, R8, RZ, P6 ;  /* 0x000000ff080d7207 */ /* 0x000fe20003000000 */
[----:B------:R-:W-:Y:S04]  /*06a0*/  STG.E.128 desc[UR4][R2.64], R4 ;  /* 0x0000000402007986 */ /* 0x000fe8000c101d04 */
[----:B------:R-:W-:Y:S01]  /*06b0*/  STG.E.128 desc[UR4][R2.64+0x800], R12 ;  /* 0x0008000c02007986 */ /* 0x000fe2000c101d04 */
[----:B------:R-:W-:Y:S05]  /*06c0*/  EXIT ;  /* 0x000000000000794d */ /* 0x000fea0003800000 */
.L_x_0:
[----:B------:R-:W-:-:S00]  /*06d0*/  BRA `(.L_x_0) ;  /* 0xfffffffc00fc7947 */ /* 0x000fc0000383ffff */
[----:B------:R-:W-:-:S00]  /*06e0*/  NOP ;  /* 0x0000000000007918 */ /* 0x000fc00000000000 */
        /* <DEDUP_REMOVED lines=9> */
.L_x_1:


//--------------------- .nv.global.init           --------------------------
	.section	.nv.global.init,"aw",@progbits
.nv.global.init:
	.type		_$_str,@object
	.size		_$_str,(_$_str_$_2 - _$_str)
_$_str:
        /*0000*/ 	.byte	0x5f, 0x5f, 0x43, 0x55, 0x44, 0x41, 0x5f, 0x46, 0x54, 0x5a, 0x00
	.type		_$_str_$_2,@object
	.size		_$_str_$_2,(.L_1 - _$_str_$_2)
_$_str_$_2:
        /*000b*/ 	.byte	0x5f, 0x5f, 0x43, 0x55, 0x44, 0x41, 0x5f, 0x50, 0x52, 0x45, 0x43, 0x5f, 0x53, 0x51, 0x52, 0x54
        /*001b*/ 	.byte	0x00
.L_1:


//--------------------- .nv.constant0.triton_poi_fused__native_batch_norm_legit_no_training_relu_2 --------------------------
	.section	.nv.constant0.triton_poi_fused__native_batch_norm_legit_no_training_relu_2,"a",@progbits
	.sectionflags	@""
	.align	4
.nv.constant0.triton_poi_fused__native_batch_norm_legit_no_training_relu_2:
	.zero		580
